	.headerflags	@"EF_CUDA_TEXMODE_UNIFIED EF_CUDA_64BIT_ADDRESS EF_CUDA_ACCELERATORS EF_CUDA_SM90 EF_CUDA_VIRTUAL_SM(EF_CUDA_SM90)"
	.elftype	@"ET_EXEC"


//--------------------- .nv.info                  --------------------------
	.section	.nv.info,"",@"SHT_CUDA_INFO"
	.align	4


	//----- nvinfo : EIATTR_REGCOUNT
	.align		4
        /*0000*/ 	.byte	0x04, 0x2f
        /*0002*/ 	.short	(.L_3 - .L_2)
	.align		4
.L_2:
        /*0004*/ 	.word	index@(triton_poi_fused__native_batch_norm_legit_no_training_leaky_relu_leaky_relu_backward_2)
        /*0008*/ 	.word	0x00000016


	//----- nvinfo : EIATTR_MIN_STACK_SIZE
	.align		4
.L_3:
        /*000c*/ 	.byte	0x04, 0x12
        /*000e*/ 	.short	(.L_5 - .L_4)
	.align		4
.L_4:
        /*0010*/ 	.word	index@(triton_poi_fused__native_batch_norm_legit_no_training_leaky_relu_leaky_relu_backward_2)
        /*0014*/ 	.word	0x00000000


	//----- nvinfo : EIATTR_FRAME_SIZE
	.align		4
.L_5:
        /*0018*/ 	.byte	0x04, 0x11
        /*001a*/ 	.short	(.L_7 - .L_6)
	.align		4
.L_6:
        /*001c*/ 	.word	index@(triton_poi_fused__native_batch_norm_legit_no_training_leaky_relu_leaky_relu_backward_2)
        /*0020*/ 	.word	0x00000000


	//----- nvinfo : EIATTR_MIN_STACK_SIZE
	.align		4
.L_7:
        /*0024*/ 	.byte	0x04, 0x12
        /*0026*/ 	.short	(.L_9 - .L_8)
	.align		4
.L_8:
        /*0028*/ 	.word	index@(triton_poi_fused__native_batch_norm_legit_no_training_leaky_relu_leaky_relu_backward_2)
        /*002c*/ 	.word	0x00000000
.L_9:


//--------------------- .nv.info.triton_poi_fused__native_batch_norm_legit_no_training_leaky_relu_leaky_relu_backward_2 --------------------------
	.section	.nv.info.triton_poi_fused__native_batch_norm_legit_no_training_leaky_relu_leaky_relu_backward_2,"",@"SHT_CUDA_INFO"
	.sectionflags	@""
	.align	4


	//----- nvinfo : EIATTR_CUDA_API_VERSION
	.align		4
        /*0000*/ 	.byte	0x04, 0x37
        /*0002*/ 	.short	(.L_11 - .L_10)
.L_10:
        /*0004*/ 	.word	0x0000007c


	//----- nvinfo : EIATTR_KPARAM_INFO
	.align		4
.L_11:
        /*0008*/ 	.byte	0x04, 0x17
        /*000a*/ 	.short	(.L_13 - .L_12)
.L_12:
        /*000c*/ 	.word	0x00000000
        /*0010*/ 	.short	0x0007
        /*0012*/ 	.short	0x0038
        /*0014*/ 	.byte	0x00, 0xf0, 0x11, 0x00


	//----- nvinfo : EIATTR_KPARAM_INFO
	.align		4
.L_13:
        /*0018*/ 	.byte	0x04, 0x17
        /*001a*/ 	.short	(.L_15 - .L_14)
.L_14:
        /*001c*/ 	.word	0x00000000
        /*0020*/ 	.short	0x0006
        /*0022*/ 	.short	0x0030
        /*0024*/ 	.byte	0x00, 0xf4, 0x21, 0x00


	//----- nvinfo : EIATTR_KPARAM_INFO
	.align		4
.L_15:
        /*0028*/ 	.byte	0x04, 0x17
        /*002a*/ 	.short	(.L_17 - .L_16)
.L_16:
        /*002c*/ 	.word	0x00000000
        /*0030*/ 	.short	0x0005
        /*0032*/ 	.short	0x0028
        /*0034*/ 	.byte	0x00, 0xf4, 0x21, 0x00


	//----- nvinfo : EIATTR_KPARAM_INFO
	.align		4
.L_17:
        /*0038*/ 	.byte	0x04, 0x17
        /*003a*/ 	.short	(.L_19 - .L_18)
.L_18:
        /*003c*/ 	.word	0x00000000
        /*0040*/ 	.short	0x0004
        /*0042*/ 	.short	0x0020
        /*0044*/ 	.byte	0x00, 0xf4, 0x21, 0x00


	//----- nvinfo : EIATTR_KPARAM_INFO
	.align		4
.L_19:
        /*0048*/ 	.byte	0x04, 0x17
        /*004a*/ 	.short	(.L_21 - .L_20)
.L_20:
        /*004c*/ 	.word	0x00000000
        /*0050*/ 	.short	0x0003
        /*0052*/ 	.short	0x0018
        /*0054*/ 	.byte	0x00, 0xf4, 0x21, 0x00


	//----- nvinfo : EIATTR_KPARAM_INFO
	.align		4
.L_21:
        /*0058*/ 	.byte	0x04, 0x17
        /*005a*/ 	.short	(.L_23 - .L_22)
.L_22:
        /*005c*/ 	.word	0x00000000
        /*0060*/ 	.short	0x0002
        /*0062*/ 	.short	0x0010
        /*0064*/ 	.byte	0x00, 0xf4, 0x21, 0x00


	//----- nvinfo : EIATTR_KPARAM_INFO
	.align		4
.L_23:
        /*0068*/ 	.byte	0x04, 0x17
        /*006a*/ 	.short	(.L_25 - .L_24)
.L_24:
        /*006c*/ 	.word	0x00000000
        /*0070*/ 	.short	0x0001
        /*0072*/ 	.short	0x0008
        /*0074*/ 	.byte	0x00, 0xf4, 0x21, 0x00


	//----- nvinfo : EIATTR_KPARAM_INFO
	.align		4
.L_25:
        /*0078*/ 	.byte	0x04, 0x17
        /*007a*/ 	.short	(.L_27 - .L_26)
.L_26:
        /*007c*/ 	.word	0x00000000
        /*0080*/ 	.short	0x0000
        /*0082*/ 	.short	0x0000
        /*0084*/ 	.byte	0x00, 0xf4, 0x21, 0x00


	//----- nvinfo : EIATTR_SPARSE_MMA_MASK
	.align		4
.L_27:
        /*0088*/ 	.byte	0x03, 0x50
        /*008a*/ 	.short	0x0000


	//----- nvinfo : EIATTR_MAXREG_COUNT
	.align		4
        /*008c*/ 	.byte	0x03, 0x1b
        /*008e*/ 	.short	0x00ff


	//----- nvinfo : EIATTR_EXIT_INSTR_OFFSETS
	.align		4
        /*0090*/ 	.byte	0x04, 0x1c
        /*0092*/ 	.short	(.L_29 - .L_28)


	//   ....[0]....
.L_28:
        /*0094*/ 	.word	0x00000510


	//   ....[1]....
        /*0098*/ 	.word	0x00000530


	//----- nvinfo : EIATTR_REQNTID
	.align		4
.L_29:
        /*009c*/ 	.byte	0x04, 0x10
        /*009e*/ 	.short	(.L_31 - .L_30)
.L_30:
        /*00a0*/ 	.word	0x00000080
        /*00a4*/ 	.word	0x00000001
        /*00a8*/ 	.word	0x00000001


	//----- nvinfo : EIATTR_CBANK_PARAM_SIZE
	.align		4
.L_31:
        /*00ac*/ 	.byte	0x03, 0x19
        /*00ae*/ 	.short	0x003c


	//----- nvinfo : EIATTR_PARAM_CBANK
	.align		4
        /*00b0*/ 	.byte	0x04, 0x0a
        /*00b2*/ 	.short	(.L_33 - .L_32)
	.align		4
.L_32:
        /*00b4*/ 	.word	index@(.nv.constant0.triton_poi_fused__native_batch_norm_legit_no_training_leaky_relu_leaky_relu_backward_2)
        /*00b8*/ 	.short	0x0210
        /*00ba*/ 	.short	0x003c


	//----- nvinfo : EIATTR_SW_WAR
	.align		4
.L_33:
        /*00bc*/ 	.byte	0x04, 0x36
        /*00be*/ 	.short	(.L_35 - .L_34)
.L_34:
        /*00c0*/ 	.word	0x00000008
.L_35:


//--------------------- .nv.callgraph             --------------------------
	.section	.nv.callgraph,"",@"SHT_CUDA_CALLGRAPH"
	.align	4
	.sectionentsize	8
	.align		4
        /*0000*/ 	.word	0x00000000
	.align		4
        /*0004*/ 	.word	0xffffffff
	.align		4
        /*0008*/ 	.word	0x00000000
	.align		4
        /*000c*/ 	.word	0xfffffffe
	.align		4
        /*0010*/ 	.word	0x00000000
	.align		4
        /*0014*/ 	.word	0xfffffffd
	.align		4
        /*0018*/ 	.word	0x00000000
	.align		4
        /*001c*/ 	.word	0xfffffffc


//--------------------- .nv.constant4             --------------------------
	.section	.nv.constant4,"a",@progbits
	.align	8
	.align		8
.nv.constant4:
        /*0000*/ 	.dword	_$_str
	.align		8
        /*0008*/ 	.dword	_$_str_$_2


//--------------------- .text.triton_poi_fused__native_batch_norm_legit_no_training_leaky_relu_leaky_relu_backward_2 --------------------------
	.section	.text.triton_poi_fused__native_batch_norm_legit_no_training_leaky_relu_leaky_relu_backward_2,"ax",@progbits
	.align	128
        .global         triton_poi_fused__native_batch_norm_legit_no_training_leaky_relu_leaky_relu_backward_2
        .type           triton_poi_fused__native_batch_norm_legit_no_training_leaky_relu_leaky_relu_backward_2,@function
        .size           triton_poi_fused__native_batch_norm_legit_no_training_leaky_relu_leaky_relu_backward_2,(.L_x_1 - triton_poi_fused__native_batch_norm_legit_no_training_leaky_relu_leaky_relu_backward_2)
        .other          triton_poi_fused__native_batch_norm_legit_no_training_leaky_relu_leaky_relu_backward_2,@"STO_CUDA_ENTRY STV_DEFAULT"
triton_poi_fused__native_batch_norm_legit_no_training_leaky_relu_leaky_relu_backward_2:
.text.triton_poi_fused__native_batch_norm_legit_no_training_leaky_relu_leaky_relu_backward_2:
[----:B------:R-:W0:Y:S01]  /*0000*/  LDC R1, c[0x0][0x28] ;  /* 0x00000a00ff017b82 */ /* 0x000e220000000800 */
[----:B------:R-:W1:Y:S07]  /*0010*/  S2R R0, SR_TID.X ;  /* 0x0000000000007919 */ /* 0x000e6e0000002100 */
[----:B------:R-:W2:Y:S01]  /*0020*/  LDC.64 R8, c[0x0][0x228] ;  /* 0x00008a00ff087b82 */ /* 0x000ea20000000a00 */
[----:B------:R-:W-:Y:S01]  /*0030*/  ULDC.64 UR4, c[0x0][0x208] ;  /* 0x0000820000047ab9 */ /* 0x000fe20000000a00 */
[----:B------:R-:W3:Y:S06]  /*0040*/  S2R R5, SR_CTAID.X ;  /* 0x0000000000057919 */ /* 0x000eec0000002500 */
[----:B------:R-:W4:Y:S08]  /*0050*/  LDC.64 R14, c[0x0][0x220] ;  /* 0x00008800ff0e7b82 */ /* 0x000f300000000a00 */
[----:B------:R-:W5:Y:S08]  /*0060*/  LDC.64 R12, c[0x0][0x218] ;  /* 0x00008600ff0c7b82 */ /* 0x000f700000000a00 */
[----:B------:R-:W4:Y:S08]  /*0070*/  LDC.64 R16, c[0x0][0x230] ;  /* 0x00008c00ff107b82 */ /* 0x000f300000000a00 */
[----:B------:R-:W4:Y:S01]  /*0080*/  LDC.64 R18, c[0x0][0x238] ;  /* 0x00008e00ff127b82 */ /* 0x000f220000000a00 */
[----:B-1----:R-:W-:Y:S01]  /*0090*/  IMAD.SHL.U32 R0, R0, 0x2, RZ ;  /* 0x0000000200007824 */ /* 0x002fe200078e00ff */
[----:B------:R-:W-:-:S02]  /*00a0*/  CS2R R6, SRZ ;  /* 0x0000000000067805 */ /* 0x000fc4000001ff00 */
[----:B---3--:R-:W-:Y:S01]  /*00b0*/  SHF.R.S32.HI R3, RZ, 0x17, R5 ;  /* 0x00000017ff037819 */ /* 0x008fe20000011405 */
[----:B------:R-:W-:Y:S01]  /*00c0*/  ULDC.64 UR6, c[0x0][0x240] ;  /* 0x0000900000067ab9 */ /* 0x000fe20000000a00 */
[----:B------:R-:W-:Y:S02]  /*00d0*/  LOP3.LUT R0, R0, 0xfe, RZ, 0xc0, !PT ;  /* 0x000000fe00007812 */ /* 0x000fe400078ec0ff */
[----:B------:R-:W-:-:S03]  /*00e0*/  SGXT R3, R3, 0x1 ;  /* 0x000000010303781a */ /* 0x000fc60000000200 */
[----:B------:R-:W-:Y:S01]  /*00f0*/  IMAD R0, R5, 0x100, R0 ;  /* 0x0000010005007824 */ /* 0x000fe200078e0200 */
[----:B------:R-:W-:-:S04]  /*0100*/  CS2R R4, SRZ ;  /* 0x0000000000047805 */ /* 0x000fc8000001ff00 */
[----:B------:R-:W-:Y:S02]  /*0110*/  LEA.HI R3, R3, R0, RZ, 0x4 ;  /* 0x0000000003037211 */ /* 0x000fe400078f20ff */
[----:B------:R-:W-:Y:S02]  /*0120*/  ISETP.GE.AND P0, PT, R0, 0x400, PT ;  /* 0x000004000000780c */ /* 0x000fe40003f06270 */
[----:B------:R-:W-:-:S04]  /*0130*/  SHF.R.S32.HI R3, RZ, 0x4, R3 ;  /* 0x00000004ff037819 */ /* 0x000fc80000011403 */
[----:B------:R-:W-:-:S04]  /*0140*/  LEA.HI R2, R3, R3, RZ, 0x4 ;  /* 0x0000000303027211 */ /* 0x000fc800078f20ff */
[----:B------:R-:W-:-:S04]  /*0150*/  LOP3.LUT R2, R2, 0xfffffff0, RZ, 0xc0, !PT ;  /* 0xfffffff002027812 */ /* 0x000fc800078ec0ff */
[----:B------:R-:W-:-:S05]  /*0160*/  IADD3 R11, R3, -R2, RZ ;  /* 0x80000002030b7210 */ /* 0x000fca0007ffe0ff */
[----:B--2---:R-:W-:-:S05]  /*0170*/  IMAD.WIDE R8, R11, 0x4, R8 ;  /* 0x000000040b087825 */ /* 0x004fca00078e0208 */
[----:B------:R-:W2:Y:S04]  /*0180*/  @!P0 LDG.E.EL R4, desc[UR4][R8.64] ;  /* 0x0000000408048981 */ /* 0x000ea8000c2e1900 */
[----:B------:R1:W3:Y:S01]  /*0190*/  @!P0 LDG.E.EL R5, desc[UR4][R8.64] ;  /* 0x0000000408058981 */ /* 0x0002e2000c2e1900 */
[----:B------:R-:W-:Y:S01]  /*01a0*/  CS2R R2, SRZ ;  /* 0x0000000000027805 */ /* 0x000fe2000001ff00 */
[----:B----4-:R-:W-:-:S04]  /*01b0*/  IMAD.WIDE R14, R11, 0x4, R14 ;  /* 0x000000040b0e7825 */ /* 0x010fc800078e020e */
[----:B-----5:R-:W-:Y:S01]  /*01c0*/  IMAD.WIDE R12, R0, 0x4, R12 ;  /* 0x00000004000c7825 */ /* 0x020fe200078e020c */
[----:B------:R-:W4:Y:S04]  /*01d0*/  @!P0 LDG.E.EL R6, desc[UR4][R14.64] ;  /* 0x000000040e068981 */ /* 0x000f28000c2e1900 */
[----:B------:R-:W4:Y:S01]  /*01e0*/  @!P0 LDG.E.64 R2, desc[UR4][R12.64] ;  /* 0x000000040c028981 */ /* 0x000f22000c1e1b00 */
[C---:B0-----:R-:W-:Y:S01]  /*01f0*/  IMAD.WIDE R16, R11.reuse, 0x4, R16 ;  /* 0x000000040b107825 */ /* 0x041fe200078e0210 */
[----:B-1----:R-:W-:Y:S02]  /*0200*/  CS2R R8, SRZ ;  /* 0x0000000000087805 */ /* 0x002fe4000001ff00 */
[----:B------:R0:W5:Y:S01]  /*0210*/  @!P0 LDG.E.EL R7, desc[UR4][R14.64] ;  /* 0x000000040e078981 */ /* 0x000162000c2e1900 */
[----:B------:R-:W-:Y:S01]  /*0220*/  IMAD.WIDE R18, R11, 0x4, R18 ;  /* 0x000000040b127825 */ /* 0x000fe200078e0212 */
[----:B------:R-:W-:-:S02]  /*0230*/  CS2R R10, SRZ ;  /* 0x00000000000a7805 */ /* 0x000fc4000001ff00 */
[----:B------:R-:W4:Y:S04]  /*0240*/  @!P0 LDG.E.EL R9, desc[UR4][R16.64] ;  /* 0x0000000410098981 */ /* 0x000f28000c2e1900 */
[----:B------:R-:W4:Y:S04]  /*0250*/  @!P0 LDG.E.EL R11, desc[UR4][R16.64] ;  /* 0x00000004100b8981 */ /* 0x000f28000c2e1900 */
[----:B------:R-:W4:Y:S04]  /*0260*/  @!P0 LDG.E.EL R10, desc[UR4][R18.64] ;  /* 0x00000004120a8981 */ /* 0x000f28000c2e1900 */
[----:B------:R-:W4:Y:S01]  /*0270*/  @!P0 LDG.E.EL R8, desc[UR4][R18.64] ;  /* 0x0000000412088981 */ /* 0x000f22000c2e1900 */
[----:B0-----:R-:W-:-:S02]  /*0280*/  IMAD.MOV.U32 R14, RZ, RZ, 0x3e800000 ;  /* 0x3e800000ff0e7424 */ /* 0x001fc400078e00ff */
[----:B--2---:R-:W-:Y:S01]  /*0290*/  FADD R4, R4, 9.9999997473787516356e-06 ;  /* 0x3727c5ac04047421 */ /* 0x004fe20000000000 */
[----:B---3--:R-:W-:-:S03]  /*02a0*/  FADD R5, R5, 9.9999997473787516356e-06 ;  /* 0x3727c5ac05057421 */ /* 0x008fc60000000000 */
[----:B------:R-:W0:Y:S08]  /*02b0*/  MUFU.SQRT R13, R4 ;  /* 0x00000004000d7308 */ /* 0x000e300000002000 */
[----:B------:R-:W1:Y:S01]  /*02c0*/  MUFU.SQRT R12, R5 ;  /* 0x00000005000c7308 */ /* 0x000e620000002000 */
[C---:B0-----:R-:W-:Y:S02]  /*02d0*/  FSETP.GT.AND P2, PT, R13.reuse, 8.50705917302346158658e+37, PT ;  /* 0x7e8000000d00780b */ /* 0x041fe40003f44000 */
[----:B------:R-:W-:-:S02]  /*02e0*/  FSETP.GEU.AND P4, PT, R13, 1.175494350822287508e-38, PT ;  /* 0x008000000d00780b */ /* 0x000fc40003f8e000 */
[C---:B-1----:R-:W-:Y:S02]  /*02f0*/  FSETP.GT.AND P1, PT, R12.reuse, 8.50705917302346158658e+37, PT ;  /* 0x7e8000000c00780b */ /* 0x042fe40003f24000 */
[----:B------:R-:W-:-:S07]  /*0300*/  FSETP.GEU.AND P3, PT, R12, 1.175494350822287508e-38, PT ;  /* 0x008000000c00780b */ /* 0x000fce0003f6e000 */
[----:B------:R-:W-:-:S04]  /*0310*/  @P2 FMUL R13, R13, 0.25 ;  /* 0x3e8000000d0d2820 */ /* 0x000fc80000400000 */
[----:B------:R-:W-:Y:S01]  /*0320*/  @!P4 FMUL R13, R13, 16777216 ;  /* 0x4b8000000d0dc820 */ /* 0x000fe20000400000 */
[----:B------:R-:W-:-:S04]  /*0330*/  @P1 FMUL R12, R12, 0.25 ;  /* 0x3e8000000c0c1820 */ /* 0x000fc80000400000 */
[----:B------:R-:W-:Y:S01]  /*0340*/  @!P3 FMUL R12, R12, 16777216 ;  /* 0x4b8000000c0cb820 */ /* 0x000fe20000400000 */
[----:B------:R-:W0:Y:S01]  /*0350*/  MUFU.RCP R13, R13 ;  /* 0x0000000d000d7308 */ /* 0x000e220000001000 */
[----:B------:R-:W-:-:S07]  /*0360*/  FSEL R4, R14, 1, P2 ;  /* 0x3f8000000e047808 */ /* 0x000fce0001000000 */
[----:B------:R-:W1:Y:S01]  /*0370*/  MUFU.RCP R12, R12 ;  /* 0x0000000c000c7308 */ /* 0x000e620000001000 */
[----:B------:R-:W-:Y:S01]  /*0380*/  FSEL R5, R14, 1, P1 ;  /* 0x3f8000000e057808 */ /* 0x000fe20000800000 */
[----:B------:R-:W-:Y:S01]  /*0390*/  @!P4 FMUL R4, R4, 16777216 ;  /* 0x4b8000000404c820 */ /* 0x000fe20000400000 */
[----:B----4-:R-:W-:-:S03]  /*03a0*/  FADD R3, -R6, R3 ;  /* 0x0000000306037221 */ /* 0x010fc60000000100 */
[----:B------:R-:W-:Y:S01]  /*03b0*/  @!P3 FMUL R5, R5, 16777216 ;  /* 0x4b8000000505b820 */ /* 0x000fe20000400000 */
[----:B0-----:R-:W-:Y:S01]  /*03c0*/  FMUL R4, R13, R4 ;  /* 0x000000040d047220 */ /* 0x001fe20000400000 */
[----:B-----5:R-:W-:-:S03]  /*03d0*/  FADD R2, -R7, R2 ;  /* 0x0000000207027221 */ /* 0x020fc60000000100 */
[----:B------:R-:W-:Y:S01]  /*03e0*/  FMUL R3, R4, R3 ;  /* 0x0000000304037220 */ /* 0x000fe20000400000 */
[----:B-1----:R-:W-:-:S03]  /*03f0*/  FMUL R5, R12, R5 ;  /* 0x000000050c057220 */ /* 0x002fc60000400000 */
[----:B------:R-:W-:Y:S01]  /*0400*/  FFMA R11, R3, R11, R10 ;  /* 0x0000000b030b7223 */ /* 0x000fe2000000000a */
[----:B------:R-:W-:Y:S02]  /*0410*/  FMUL R5, R5, R2 ;  /* 0x0000000205057220 */ /* 0x000fe40000400000 */
[----:B------:R-:W0:Y:S02]  /*0420*/  LDC.64 R2, c[0x0][0x210] ;  /* 0x00008400ff027b82 */ /* 0x000e240000000a00 */
[----:B------:R-:W-:Y:S01]  /*0430*/  FFMA R10, R5, R9, R8 ;  /* 0x00000009050a7223 */ /* 0x000fe20000000008 */
[----:B------:R-:W-:-:S04]  /*0440*/  FSETP.GT.AND P1, PT, R11, RZ, PT ;  /* 0x000000ff0b00720b */ /* 0x000fc80003f24000 */
[----:B------:R-:W-:-:S09]  /*0450*/  FSETP.GT.AND P2, PT, R10, RZ, PT ;  /* 0x000000ff0a00720b */ /* 0x000fd20003f44000 */
[----:B------:R-:W-:-:S04]  /*0460*/  @!P1 FMUL R11, R11, 0.10000000149011611938 ;  /* 0x3dcccccd0b0b9820 */ /* 0x000fc80000400000 */
[----:B------:R-:W-:Y:S01]  /*0470*/  @!P2 FMUL R10, R10, 0.10000000149011611938 ;  /* 0x3dcccccd0a0aa820 */ /* 0x000fe20000400000 */
[----:B------:R-:W-:Y:S02]  /*0480*/  FSETP.GT.AND P2, PT, R11, RZ, PT ;  /* 0x000000ff0b00720b */ /* 0x000fe40003f44000 */
[----:B------:R-:W-:Y:S01]  /*0490*/  IADD3 R4, P1, R0, UR6, RZ ;  /* 0x0000000600047c10 */ /* 0x000fe2000ff3e0ff */
[----:B0-----:R-:W-:Y:S01]  /*04a0*/  IMAD.WIDE R2, R0, 0x4, R2 ;  /* 0x0000000400027825 */ /* 0x001fe200078e0202 */
[----:B------:R-:W-:Y:S02]  /*04b0*/  FSETP.GT.AND P3, PT, R10, RZ, PT ;  /* 0x000000ff0a00720b */ /* 0x000fe40003f64000 */
[----:B------:R-:W-:Y:S02]  /*04c0*/  SEL R7, RZ, 0x100, !P2 ;  /* 0x00000100ff077807 */ /* 0x000fe40005000000 */
[----:B------:R-:W-:Y:S01]  /*04d0*/  SEL R6, RZ, 0x1, !P3 ;  /* 0x00000001ff067807 */ /* 0x000fe20005800000 */
[----:B------:R0:W-:Y:S01]  /*04e0*/  @!P0 STG.E.64 desc[UR4][R2.64], R10 ;  /* 0x0000000a02008986 */ /* 0x0001e2000c101b04 */
[----:B------:R-:W-:-:S02]  /*04f0*/  LEA.HI.X.SX32 R5, R0, UR7, 0x1, P1 ;  /* 0x0000000700057c11 */ /* 0x000fc400088f0eff */
[----:B------:R-:W-:Y:S01]  /*0500*/  IADD3 R7, R6, R7, RZ ;  /* 0x0000000706077210 */ /* 0x000fe20007ffe0ff */
[----:B0-----:R-:W-:Y:S06]  /*0510*/  @P0 EXIT ;  /* 0x000000000000094d */ /* 0x001fec0003800000 */
[----:B------:R-:W-:Y:S01]  /*0520*/  STG.E.U16 desc[UR4][R4.64], R7 ;  /* 0x0000000704007986 */ /* 0x000fe2000c101504 */
[----:B------:R-:W-:Y:S05]  /*0530*/  EXIT ;  /* 0x000000000000794d */ /* 0x000fea0003800000 */
.L_x_0:
[----:B------:R-:W-:-:S00]  /*0540*/  BRA `(.L_x_0) ;  /* 0xfffffffc00fc7947 */ /* 0x000fc0000383ffff */
[----:B------:R-:W-:-:S00]  /*0550*/  NOP ;  /* 0x0000000000007918 */ /* 0x000fc00000000000 */
        /* <DEDUP_REMOVED lines=10> */
.L_x_1:


//--------------------- .nv.global.init           --------------------------
	.section	.nv.global.init,"aw",@progbits
.nv.global.init:
	.type		_$_str,@object
	.size		_$_str,(_$_str_$_2 - _$_str)
_$_str:
        /*0000*/ 	.byte	0x5f, 0x5f, 0x43, 0x55, 0x44, 0x41, 0x5f, 0x46, 0x54, 0x5a, 0x00
	.type		_$_str_$_2,@object
	.size		_$_str_$_2,(.L_1 - _$_str_$_2)
_$_str_$_2:
        /*000b*/ 	.byte	0x5f, 0x5f, 0x43, 0x55, 0x44, 0x41, 0x5f, 0x50, 0x52, 0x45, 0x43, 0x5f, 0x53, 0x51, 0x52, 0x54
        /*001b*/ 	.byte	0x00
.L_1:


//--------------------- .nv.constant0.triton_poi_fused__native_batch_norm_legit_no_training_leaky_relu_leaky_relu_backward_2 --------------------------
	.section	.nv.constant0.triton_poi_fused__native_batch_norm_legit_no_training_leaky_relu_leaky_relu_backward_2,"a",@progbits
	.sectionflags	@""
	.align	4
.nv.constant0.triton_poi_fused__native_batch_norm_legit_no_training_leaky_relu_leaky_relu_backward_2:
	.zero		588
